//
// Generated by NVIDIA NVVM Compiler
//
// Compiler Build ID: CL-36424714
// Cuda compilation tools, release 13.0, V13.0.88
// Based on NVVM 20.0.0
//

.version 9.0
.target sm_100
.address_size 64

	// .globl	_Z3calPiiiiiii
// _ZZ3calPiiiiiiiE3i_k has been demoted
// _ZZ3calPiiiiiiiE3k_j has been demoted
// _ZZ3calPiiiiiiiE3i_j has been demoted

.visible .entry _Z3calPiiiiiii(
	.param .u64 .ptr .align 1 _Z3calPiiiiiii_param_0,
	.param .u32 _Z3calPiiiiiii_param_1,
	.param .u32 _Z3calPiiiiiii_param_2,
	.param .u32 _Z3calPiiiiiii_param_3,
	.param .u32 _Z3calPiiiiiii_param_4,
	.param .u32 _Z3calPiiiiiii_param_5,
	.param .u32 _Z3calPiiiiiii_param_6
)
{
	.reg .pred 	%p<45>;
	.reg .b32 	%r<362>;
	.reg .b64 	%rd<9>;
	// demoted variable
	.shared .align 4 .b8 _ZZ3calPiiiiiiiE3i_k[4096];
	// demoted variable
	.shared .align 4 .b8 _ZZ3calPiiiiiiiE3k_j[4096];
	// demoted variable
	.shared .align 4 .b8 _ZZ3calPiiiiiiiE3i_j[4096];
	ld.param.u64 	%rd2, [_Z3calPiiiiiii_param_0];
	ld.param.u32 	%r88, [_Z3calPiiiiiii_param_1];
	ld.param.u32 	%r89, [_Z3calPiiiiiii_param_2];
	ld.param.u32 	%r91, [_Z3calPiiiiiii_param_3];
	ld.param.u32 	%r92, [_Z3calPiiiiiii_param_4];
	ld.param.u32 	%r93, [_Z3calPiiiiiii_param_5];
	ld.param.u32 	%r90, [_Z3calPiiiiiii_param_6];
	mov.u32 	%r94, %ctaid.x;
	add.s32 	%r95, %r92, %r94;
	mul.lo.s32 	%r1, %r95, %r88;
	mov.u32 	%r96, %ctaid.y;
	add.s32 	%r97, %r93, %r96;
	mul.lo.s32 	%r98, %r97, %r88;
	setp.eq.s32 	%p1, %r90, 20;
	mul.lo.s32 	%r99, %r91, %r88;
	setp.eq.s32 	%p2, %r98, %r99;
	and.pred  	%p3, %p1, %p2;
	@%p3 bra 	$L__BB0_58;
	setp.eq.s32 	%p4, %r90, 21;
	setp.eq.s32 	%p5, %r1, %r99;
	and.pred  	%p6, %p4, %p5;
	@%p6 bra 	$L__BB0_58;
	setp.eq.s32 	%p7, %r1, %r99;
	setp.eq.s32 	%p8, %r98, %r99;
	setp.eq.s32 	%p9, %r90, 3;
	or.pred  	%p10, %p7, %p8;
	and.pred  	%p11, %p9, %p10;
	@%p11 bra 	$L__BB0_58;
	cvta.to.global.u64 	%rd3, %rd2;
	mov.u32 	%r4, %tid.y;
	add.s32 	%r100, %r1, %r4;
	mov.u32 	%r5, %tid.x;
	add.s32 	%r101, %r98, %r5;
	mul.lo.s32 	%r102, %r100, %r89;
	add.s32 	%r103, %r99, %r5;
	add.s32 	%r104, %r103, %r102;
	mul.wide.s32 	%rd4, %r104, 4;
	add.s64 	%rd5, %rd3, %rd4;
	ld.global.u32 	%r105, [%rd5];
	shl.b32 	%r106, %r4, 7;
	mov.u32 	%r107, _ZZ3calPiiiiiiiE3i_k;
	add.s32 	%r6, %r107, %r106;
	shl.b32 	%r108, %r5, 2;
	add.s32 	%r7, %r6, %r108;
	st.shared.u32 	[%r7], %r105;
	add.s32 	%r109, %r99, %r4;
	mad.lo.s32 	%r110, %r109, %r89, %r101;
	mul.wide.s32 	%rd6, %r110, 4;
	add.s64 	%rd7, %rd3, %rd6;
	ld.global.u32 	%r111, [%rd7];
	mov.u32 	%r112, _ZZ3calPiiiiiiiE3k_j;
	add.s32 	%r113, %r112, %r106;
	add.s32 	%r8, %r113, %r108;
	st.shared.u32 	[%r8], %r111;
	add.s32 	%r114, %r102, %r101;
	mul.wide.s32 	%rd8, %r114, 4;
	add.s64 	%rd1, %rd3, %rd8;
	ld.global.u32 	%r115, [%rd1];
	mov.u32 	%r116, _ZZ3calPiiiiiiiE3i_j;
	add.s32 	%r117, %r116, %r106;
	add.s32 	%r9, %r117, %r108;
	st.shared.u32 	[%r9], %r115;
	bar.sync 	0;
	setp.eq.s32 	%p12, %r90, 1;
	@%p12 bra 	$L__BB0_40;
	setp.eq.s32 	%p13, %r90, 20;
	@%p13 bra 	$L__BB0_23;
	setp.ne.s32 	%p14, %r90, 21;
	@%p14 bra 	$L__BB0_59;
	setp.lt.s32 	%p15, %r88, 1;
	@%p15 bra 	$L__BB0_57;
	and.b32  	%r10, %r88, 3;
	setp.lt.u32 	%p16, %r88, 4;
	mov.b32 	%r358, 0;
	@%p16 bra 	$L__BB0_18;
	and.b32  	%r358, %r88, 2147483644;
	neg.s32 	%r349, %r358;
	add.s32 	%r121, %r106, %r107;
	add.s32 	%r348, %r121, 8;
	add.s32 	%r124, %r108, %r112;
	add.s32 	%r347, %r124, 256;
$L__BB0_9:
	ld.shared.u32 	%r125, [%r348+-8];
	ld.shared.u32 	%r126, [%r347+-256];
	add.s32 	%r48, %r126, %r125;
	ld.shared.u32 	%r127, [%r9];
	setp.ge.s32 	%p17, %r48, %r127;
	@%p17 bra 	$L__BB0_11;
	st.shared.u32 	[%r9], %r48;
	st.shared.u32 	[%r7], %r48;
$L__BB0_11:
	bar.sync 	0;
	ld.shared.u32 	%r128, [%r348+-4];
	ld.shared.u32 	%r129, [%r347+-128];
	add.s32 	%r49, %r129, %r128;
	ld.shared.u32 	%r130, [%r9];
	setp.ge.s32 	%p18, %r49, %r130;
	@%p18 bra 	$L__BB0_13;
	st.shared.u32 	[%r9], %r49;
	st.shared.u32 	[%r7], %r49;
$L__BB0_13:
	bar.sync 	0;
	ld.shared.u32 	%r131, [%r348];
	ld.shared.u32 	%r132, [%r347];
	add.s32 	%r50, %r132, %r131;
	ld.shared.u32 	%r133, [%r9];
	setp.ge.s32 	%p19, %r50, %r133;
	@%p19 bra 	$L__BB0_15;
	st.shared.u32 	[%r9], %r50;
	st.shared.u32 	[%r7], %r50;
$L__BB0_15:
	bar.sync 	0;
	ld.shared.u32 	%r134, [%r348+4];
	ld.shared.u32 	%r135, [%r347+128];
	add.s32 	%r51, %r135, %r134;
	ld.shared.u32 	%r136, [%r9];
	setp.ge.s32 	%p20, %r51, %r136;
	@%p20 bra 	$L__BB0_17;
	st.shared.u32 	[%r9], %r51;
	st.shared.u32 	[%r7], %r51;
$L__BB0_17:
	bar.sync 	0;
	add.s32 	%r349, %r349, 4;
	add.s32 	%r348, %r348, 16;
	add.s32 	%r347, %r347, 512;
	setp.eq.s32 	%p21, %r349, 0;
	@%p21 bra 	$L__BB0_18;
	bra.uni 	$L__BB0_9;
$L__BB0_18:
	setp.eq.s32 	%p22, %r10, 0;
	@%p22 bra 	$L__BB0_57;
	shl.b32 	%r137, %r358, 7;
	add.s32 	%r139, %r137, %r108;
	add.s32 	%r361, %r112, %r139;
	shl.b32 	%r142, %r358, 2;
	add.s32 	%r143, %r106, %r142;
	add.s32 	%r360, %r107, %r143;
	neg.s32 	%r359, %r10;
$L__BB0_20:
	.pragma "nounroll";
	ld.shared.u32 	%r145, [%r360];
	ld.shared.u32 	%r146, [%r361];
	add.s32 	%r84, %r146, %r145;
	ld.shared.u32 	%r147, [%r9];
	setp.ge.s32 	%p23, %r84, %r147;
	@%p23 bra 	$L__BB0_22;
	st.shared.u32 	[%r9], %r84;
	st.shared.u32 	[%r7], %r84;
$L__BB0_22:
	bar.sync 	0;
	add.s32 	%r361, %r361, 128;
	add.s32 	%r360, %r360, 4;
	add.s32 	%r359, %r359, 1;
	setp.ne.s32 	%p24, %r359, 0;
	@%p24 bra 	$L__BB0_20;
	bra.uni 	$L__BB0_57;
$L__BB0_23:
	setp.lt.s32 	%p25, %r88, 1;
	@%p25 bra 	$L__BB0_57;
	and.b32  	%r15, %r88, 3;
	setp.lt.u32 	%p26, %r88, 4;
	mov.b32 	%r354, 0;
	@%p26 bra 	$L__BB0_35;
	and.b32  	%r354, %r88, 2147483644;
	neg.s32 	%r346, %r354;
	add.s32 	%r151, %r106, %r107;
	add.s32 	%r345, %r151, 8;
	add.s32 	%r154, %r108, %r112;
	add.s32 	%r344, %r154, 256;
$L__BB0_26:
	ld.shared.u32 	%r155, [%r345+-8];
	ld.shared.u32 	%r156, [%r344+-256];
	add.s32 	%r38, %r156, %r155;
	ld.shared.u32 	%r157, [%r9];
	setp.ge.s32 	%p27, %r38, %r157;
	@%p27 bra 	$L__BB0_28;
	st.shared.u32 	[%r9], %r38;
	st.shared.u32 	[%r8], %r38;
$L__BB0_28:
	bar.sync 	0;
	ld.shared.u32 	%r158, [%r345+-4];
	ld.shared.u32 	%r159, [%r344+-128];
	add.s32 	%r39, %r159, %r158;
	ld.shared.u32 	%r160, [%r9];
	setp.ge.s32 	%p28, %r39, %r160;
	@%p28 bra 	$L__BB0_30;
	st.shared.u32 	[%r9], %r39;
	st.shared.u32 	[%r8], %r39;
$L__BB0_30:
	bar.sync 	0;
	ld.shared.u32 	%r161, [%r345];
	ld.shared.u32 	%r162, [%r344];
	add.s32 	%r40, %r162, %r161;
	ld.shared.u32 	%r163, [%r9];
	setp.ge.s32 	%p29, %r40, %r163;
	@%p29 bra 	$L__BB0_32;
	st.shared.u32 	[%r9], %r40;
	st.shared.u32 	[%r8], %r40;
$L__BB0_32:
	bar.sync 	0;
	ld.shared.u32 	%r164, [%r345+4];
	ld.shared.u32 	%r165, [%r344+128];
	add.s32 	%r41, %r165, %r164;
	ld.shared.u32 	%r166, [%r9];
	setp.ge.s32 	%p30, %r41, %r166;
	@%p30 bra 	$L__BB0_34;
	st.shared.u32 	[%r9], %r41;
	st.shared.u32 	[%r8], %r41;
$L__BB0_34:
	bar.sync 	0;
	add.s32 	%r346, %r346, 4;
	add.s32 	%r345, %r345, 16;
	add.s32 	%r344, %r344, 512;
	setp.eq.s32 	%p31, %r346, 0;
	@%p31 bra 	$L__BB0_35;
	bra.uni 	$L__BB0_26;
$L__BB0_35:
	setp.eq.s32 	%p32, %r15, 0;
	@%p32 bra 	$L__BB0_57;
	shl.b32 	%r167, %r354, 7;
	add.s32 	%r169, %r167, %r108;
	add.s32 	%r357, %r112, %r169;
	shl.b32 	%r172, %r354, 2;
	add.s32 	%r173, %r106, %r172;
	add.s32 	%r356, %r107, %r173;
	neg.s32 	%r355, %r15;
$L__BB0_37:
	.pragma "nounroll";
	ld.shared.u32 	%r175, [%r356];
	ld.shared.u32 	%r176, [%r357];
	add.s32 	%r73, %r176, %r175;
	ld.shared.u32 	%r177, [%r9];
	setp.ge.s32 	%p33, %r73, %r177;
	@%p33 bra 	$L__BB0_39;
	st.shared.u32 	[%r9], %r73;
	st.shared.u32 	[%r8], %r73;
$L__BB0_39:
	bar.sync 	0;
	add.s32 	%r357, %r357, 128;
	add.s32 	%r356, %r356, 4;
	add.s32 	%r355, %r355, 1;
	setp.eq.s32 	%p34, %r355, 0;
	@%p34 bra 	$L__BB0_57;
	bra.uni 	$L__BB0_37;
$L__BB0_40:
	setp.lt.s32 	%p35, %r88, 1;
	@%p35 bra 	$L__BB0_57;
	and.b32  	%r20, %r88, 3;
	setp.lt.u32 	%p36, %r88, 4;
	mov.b32 	%r350, 0;
	@%p36 bra 	$L__BB0_52;
	and.b32  	%r350, %r88, 2147483644;
	neg.s32 	%r343, %r350;
	add.s32 	%r181, %r106, %r107;
	add.s32 	%r342, %r181, 8;
	add.s32 	%r184, %r108, %r112;
	add.s32 	%r341, %r184, 256;
$L__BB0_43:
	ld.shared.u32 	%r185, [%r342+-8];
	ld.shared.u32 	%r186, [%r341+-256];
	add.s32 	%r28, %r186, %r185;
	ld.shared.u32 	%r187, [%r9];
	setp.ge.s32 	%p37, %r28, %r187;
	@%p37 bra 	$L__BB0_45;
	st.shared.u32 	[%r9], %r28;
	st.shared.u32 	[%r7], %r28;
	st.shared.u32 	[%r8], %r28;
$L__BB0_45:
	bar.sync 	0;
	ld.shared.u32 	%r188, [%r342+-4];
	ld.shared.u32 	%r189, [%r341+-128];
	add.s32 	%r29, %r189, %r188;
	ld.shared.u32 	%r190, [%r9];
	setp.ge.s32 	%p38, %r29, %r190;
	@%p38 bra 	$L__BB0_47;
	st.shared.u32 	[%r9], %r29;
	st.shared.u32 	[%r7], %r29;
	st.shared.u32 	[%r8], %r29;
$L__BB0_47:
	bar.sync 	0;
	ld.shared.u32 	%r191, [%r342];
	ld.shared.u32 	%r192, [%r341];
	add.s32 	%r30, %r192, %r191;
	ld.shared.u32 	%r193, [%r9];
	setp.ge.s32 	%p39, %r30, %r193;
	@%p39 bra 	$L__BB0_49;
	st.shared.u32 	[%r9], %r30;
	st.shared.u32 	[%r7], %r30;
	st.shared.u32 	[%r8], %r30;
$L__BB0_49:
	bar.sync 	0;
	ld.shared.u32 	%r194, [%r342+4];
	ld.shared.u32 	%r195, [%r341+128];
	add.s32 	%r31, %r195, %r194;
	ld.shared.u32 	%r196, [%r9];
	setp.ge.s32 	%p40, %r31, %r196;
	@%p40 bra 	$L__BB0_51;
	st.shared.u32 	[%r9], %r31;
	st.shared.u32 	[%r7], %r31;
	st.shared.u32 	[%r8], %r31;
$L__BB0_51:
	bar.sync 	0;
	add.s32 	%r343, %r343, 4;
	add.s32 	%r342, %r342, 16;
	add.s32 	%r341, %r341, 512;
	setp.eq.s32 	%p41, %r343, 0;
	@%p41 bra 	$L__BB0_52;
	bra.uni 	$L__BB0_43;
$L__BB0_52:
	setp.eq.s32 	%p42, %r20, 0;
	@%p42 bra 	$L__BB0_57;
	shl.b32 	%r197, %r350, 7;
	add.s32 	%r199, %r197, %r108;
	add.s32 	%r353, %r112, %r199;
	shl.b32 	%r202, %r350, 2;
	add.s32 	%r203, %r106, %r202;
	add.s32 	%r352, %r107, %r203;
	neg.s32 	%r351, %r20;
$L__BB0_54:
	.pragma "nounroll";
	ld.shared.u32 	%r205, [%r352];
	ld.shared.u32 	%r206, [%r353];
	add.s32 	%r62, %r206, %r205;
	ld.shared.u32 	%r207, [%r9];
	setp.ge.s32 	%p43, %r62, %r207;
	@%p43 bra 	$L__BB0_56;
	st.shared.u32 	[%r9], %r62;
	st.shared.u32 	[%r7], %r62;
	st.shared.u32 	[%r8], %r62;
$L__BB0_56:
	bar.sync 	0;
	add.s32 	%r353, %r353, 128;
	add.s32 	%r352, %r352, 4;
	add.s32 	%r351, %r351, 1;
	setp.eq.s32 	%p44, %r351, 0;
	@%p44 bra 	$L__BB0_57;
	bra.uni 	$L__BB0_54;
$L__BB0_57:
	ld.shared.u32 	%r340, [%r9];
	st.global.u32 	[%rd1], %r340;
$L__BB0_58:
	ret;
$L__BB0_59:
	ld.shared.u32 	%r208, [%r9];
	add.s32 	%r211, %r112, %r108;
	ld.shared.u32 	%r212, [%r6];
	ld.shared.u32 	%r213, [%r211];
	add.s32 	%r214, %r213, %r212;
	min.s32 	%r215, %r208, %r214;
	ld.shared.u32 	%r216, [%r6+4];
	ld.shared.u32 	%r217, [%r211+128];
	add.s32 	%r218, %r217, %r216;
	min.s32 	%r219, %r215, %r218;
	ld.shared.u32 	%r220, [%r6+8];
	ld.shared.u32 	%r221, [%r211+256];
	add.s32 	%r222, %r221, %r220;
	min.s32 	%r223, %r219, %r222;
	ld.shared.u32 	%r224, [%r6+12];
	ld.shared.u32 	%r225, [%r211+384];
	add.s32 	%r226, %r225, %r224;
	min.s32 	%r227, %r223, %r226;
	ld.shared.u32 	%r228, [%r6+16];
	ld.shared.u32 	%r229, [%r211+512];
	add.s32 	%r230, %r229, %r228;
	min.s32 	%r231, %r227, %r230;
	ld.shared.u32 	%r232, [%r6+20];
	ld.shared.u32 	%r233, [%r211+640];
	add.s32 	%r234, %r233, %r232;
	min.s32 	%r235, %r231, %r234;
	ld.shared.u32 	%r236, [%r6+24];
	ld.shared.u32 	%r237, [%r211+768];
	add.s32 	%r238, %r237, %r236;
	min.s32 	%r239, %r235, %r238;
	ld.shared.u32 	%r240, [%r6+28];
	ld.shared.u32 	%r241, [%r211+896];
	add.s32 	%r242, %r241, %r240;
	min.s32 	%r243, %r239, %r242;
	ld.shared.u32 	%r244, [%r6+32];
	ld.shared.u32 	%r245, [%r211+1024];
	add.s32 	%r246, %r245, %r244;
	min.s32 	%r247, %r243, %r246;
	ld.shared.u32 	%r248, [%r6+36];
	ld.shared.u32 	%r249, [%r211+1152];
	add.s32 	%r250, %r249, %r248;
	min.s32 	%r251, %r247, %r250;
	ld.shared.u32 	%r252, [%r6+40];
	ld.shared.u32 	%r253, [%r211+1280];
	add.s32 	%r254, %r253, %r252;
	min.s32 	%r255, %r251, %r254;
	ld.shared.u32 	%r256, [%r6+44];
	ld.shared.u32 	%r257, [%r211+1408];
	add.s32 	%r258, %r257, %r256;
	min.s32 	%r259, %r255, %r258;
	ld.shared.u32 	%r260, [%r6+48];
	ld.shared.u32 	%r261, [%r211+1536];
	add.s32 	%r262, %r261, %r260;
	min.s32 	%r263, %r259, %r262;
	ld.shared.u32 	%r264, [%r6+52];
	ld.shared.u32 	%r265, [%r211+1664];
	add.s32 	%r266, %r265, %r264;
	min.s32 	%r267, %r263, %r266;
	ld.shared.u32 	%r268, [%r6+56];
	ld.shared.u32 	%r269, [%r211+1792];
	add.s32 	%r270, %r269, %r268;
	min.s32 	%r271, %r267, %r270;
	ld.shared.u32 	%r272, [%r6+60];
	ld.shared.u32 	%r273, [%r211+1920];
	add.s32 	%r274, %r273, %r272;
	min.s32 	%r275, %r271, %r274;
	ld.shared.u32 	%r276, [%r6+64];
	ld.shared.u32 	%r277, [%r211+2048];
	add.s32 	%r278, %r277, %r276;
	min.s32 	%r279, %r275, %r278;
	ld.shared.u32 	%r280, [%r6+68];
	ld.shared.u32 	%r281, [%r211+2176];
	add.s32 	%r282, %r281, %r280;
	min.s32 	%r283, %r279, %r282;
	ld.shared.u32 	%r284, [%r6+72];
	ld.shared.u32 	%r285, [%r211+2304];
	add.s32 	%r286, %r285, %r284;
	min.s32 	%r287, %r283, %r286;
	ld.shared.u32 	%r288, [%r6+76];
	ld.shared.u32 	%r289, [%r211+2432];
	add.s32 	%r290, %r289, %r288;
	min.s32 	%r291, %r287, %r290;
	ld.shared.u32 	%r292, [%r6+80];
	ld.shared.u32 	%r293, [%r211+2560];
	add.s32 	%r294, %r293, %r292;
	min.s32 	%r295, %r291, %r294;
	ld.shared.u32 	%r296, [%r6+84];
	ld.shared.u32 	%r297, [%r211+2688];
	add.s32 	%r298, %r297, %r296;
	min.s32 	%r299, %r295, %r298;
	ld.shared.u32 	%r300, [%r6+88];
	ld.shared.u32 	%r301, [%r211+2816];
	add.s32 	%r302, %r301, %r300;
	min.s32 	%r303, %r299, %r302;
	ld.shared.u32 	%r304, [%r6+92];
	ld.shared.u32 	%r305, [%r211+2944];
	add.s32 	%r306, %r305, %r304;
	min.s32 	%r307, %r303, %r306;
	ld.shared.u32 	%r308, [%r6+96];
	ld.shared.u32 	%r309, [%r211+3072];
	add.s32 	%r310, %r309, %r308;
	min.s32 	%r311, %r307, %r310;
	ld.shared.u32 	%r312, [%r6+100];
	ld.shared.u32 	%r313, [%r211+3200];
	add.s32 	%r314, %r313, %r312;
	min.s32 	%r315, %r311, %r314;
	ld.shared.u32 	%r316, [%r6+104];
	ld.shared.u32 	%r317, [%r211+3328];
	add.s32 	%r318, %r317, %r316;
	min.s32 	%r319, %r315, %r318;
	ld.shared.u32 	%r320, [%r6+108];
	ld.shared.u32 	%r321, [%r211+3456];
	add.s32 	%r322, %r321, %r320;
	min.s32 	%r323, %r319, %r322;
	ld.shared.u32 	%r324, [%r6+112];
	ld.shared.u32 	%r325, [%r211+3584];
	add.s32 	%r326, %r325, %r324;
	min.s32 	%r327, %r323, %r326;
	ld.shared.u32 	%r328, [%r6+116];
	ld.shared.u32 	%r329, [%r211+3712];
	add.s32 	%r330, %r329, %r328;
	min.s32 	%r331, %r327, %r330;
	ld.shared.u32 	%r332, [%r6+120];
	ld.shared.u32 	%r333, [%r211+3840];
	add.s32 	%r334, %r333, %r332;
	min.s32 	%r335, %r331, %r334;
	ld.shared.u32 	%r336, [%r6+124];
	ld.shared.u32 	%r337, [%r211+3968];
	add.s32 	%r338, %r337, %r336;
	min.s32 	%r339, %r335, %r338;
	st.shared.u32 	[%r9], %r339;
	bra.uni 	$L__BB0_57;

}


// ===== COMPILED SASS (sm_100) =====

	.target	sm_100

	.elftype	@"ET_EXEC"


//--------------------- .note.nv.tkinfo           --------------------------
	.section	.note.nv.tkinfo,"",@"SHT_NOTE"
	.sectionflags	@"SHF_NOTE_NV_TKINFO"
	.tkinfo
        /*0018*/ 	.word	0x00000002
        /*0030*/ 	.string	""
        /*0030*/ 	.string	"ptxas"
        /*0030*/ 	.string	"Cuda compilation tools, release 13.0, V13.0.88"
        /*0030*/ 	.string	"Build cuda_13.0.r13.0/compiler.36424714_0"
        /*0030*/ 	.string	"-arch sm_100 -m 64 "



//--------------------- .note.nv.cuinfo           --------------------------
	.section	.note.nv.cuinfo,"",@"SHT_NOTE"
	.sectionflags	@"SHF_NOTE_NV_CUINFO"
        /*0018*/ 	.short	0x0002
        /*001a*/ 	.short	0x0064
        /*001c*/ 	.short	0x0082
	.zero		2


//--------------------- .nv.info                  --------------------------
	.section	.nv.info,"",@"SHT_CUDA_INFO"
	.align	4


	//----- nvinfo : EIATTR_REGCOUNT
	.align		4
        /*0000*/ 	.byte	0x04, 0x2f
        /*0002*/ 	.short	(.L_1 - .L_0)
	.align		4
.L_0:
        /*0004*/ 	.word	index@(_Z3calPiiiiiii)
        /*0008*/ 	.word	0x0000001e


	//----- nvinfo : EIATTR_FRAME_SIZE
	.align		4
.L_1:
        /*000c*/ 	.byte	0x04, 0x11
        /*000e*/ 	.short	(.L_3 - .L_2)
	.align		4
.L_2:
        /*0010*/ 	.word	index@(_Z3calPiiiiiii)
        /*0014*/ 	.word	0x00000000


	//----- nvinfo : EIATTR_MIN_STACK_SIZE
	.align		4
.L_3:
        /*0018*/ 	.byte	0x04, 0x12
        /*001a*/ 	.short	(.L_5 - .L_4)
	.align		4
.L_4:
        /*001c*/ 	.word	index@(_Z3calPiiiiiii)
        /*0020*/ 	.word	0x00000000
.L_5:


//--------------------- .nv.compat                --------------------------
	.section	.nv.compat,"",@"SHT_CUDA_COMPAT_INFO"
	.align	4
        /*0000*/ 	.byte	0x02, 0x09, 0x00, 0x00, 0x02, 0x02, 0x01, 0x00, 0x02, 0x05, 0x05, 0x00, 0x03, 0x07, 0x01, 0x01
        /*0010*/ 	.byte	0x02, 0x03, 0x00, 0x00, 0x02, 0x06, 0x01, 0x00, 0x04, 0x0b, 0x08, 0x00, 0x09, 0x00, 0x00, 0x00
        /*0020*/ 	.byte	0x00, 0x00, 0x00, 0x00


//--------------------- .nv.info._Z3calPiiiiiii   --------------------------
	.section	.nv.info._Z3calPiiiiiii,"",@"SHT_CUDA_INFO"
	.sectionflags	@""
	.align	4


	//----- nvinfo : EIATTR_CUDA_API_VERSION
	.align		4
        /*0000*/ 	.byte	0x04, 0x37
        /*0002*/ 	.short	(.L_7 - .L_6)
.L_6:
        /*0004*/ 	.word	0x00000082


	//----- nvinfo : EIATTR_KPARAM_INFO
	.align		4
.L_7:
        /*0008*/ 	.byte	0x04, 0x17
        /*000a*/ 	.short	(.L_9 - .L_8)
.L_8:
        /*000c*/ 	.word	0x00000000
        /*0010*/ 	.short	0x0006
        /*0012*/ 	.short	0x001c
        /*0014*/ 	.byte	0x00, 0xf0, 0x11, 0x00


	//----- nvinfo : EIATTR_KPARAM_INFO
	.align		4
.L_9:
        /*0018*/ 	.byte	0x04, 0x17
        /*001a*/ 	.short	(.L_11 - .L_10)
.L_10:
        /*001c*/ 	.word	0x00000000
        /*0020*/ 	.short	0x0005
        /*0022*/ 	.short	0x0018
        /*0024*/ 	.byte	0x00, 0xf0, 0x11, 0x00


	//----- nvinfo : EIATTR_KPARAM_INFO
	.align		4
.L_11:
        /*0028*/ 	.byte	0x04, 0x17
        /*002a*/ 	.short	(.L_13 - .L_12)
.L_12:
        /*002c*/ 	.word	0x00000000
        /*0030*/ 	.short	0x0004
        /*0032*/ 	.short	0x0014
        /*0034*/ 	.byte	0x00, 0xf0, 0x11, 0x00


	//----- nvinfo : EIATTR_KPARAM_INFO
	.align		4
.L_13:
        /*0038*/ 	.byte	0x04, 0x17
        /*003a*/ 	.short	(.L_15 - .L_14)
.L_14:
        /*003c*/ 	.word	0x00000000
        /*0040*/ 	.short	0x0003
        /*0042*/ 	.short	0x0010
        /*0044*/ 	.byte	0x00, 0xf0, 0x11, 0x00


	//----- nvinfo : EIATTR_KPARAM_INFO
	.align		4
.L_15:
        /*0048*/ 	.byte	0x04, 0x17
        /*004a*/ 	.short	(.L_17 - .L_16)
.L_16:
        /*004c*/ 	.word	0x00000000
        /*0050*/ 	.short	0x0002
        /*0052*/ 	.short	0x000c
        /*0054*/ 	.byte	0x00, 0xf0, 0x11, 0x00


	//----- nvinfo : EIATTR_KPARAM_INFO
	.align		4
.L_17:
        /*0058*/ 	.byte	0x04, 0x17
        /*005a*/ 	.short	(.L_19 - .L_18)
.L_18:
        /*005c*/ 	.word	0x00000000
        /*0060*/ 	.short	0x0001
        /*0062*/ 	.short	0x0008
        /*0064*/ 	.byte	0x00, 0xf0, 0x11, 0x00


	//----- nvinfo : EIATTR_KPARAM_INFO
	.align		4
.L_19:
        /*0068*/ 	.byte	0x04, 0x17
        /*006a*/ 	.short	(.L_21 - .L_20)
.L_20:
        /*006c*/ 	.word	0x00000000
        /*0070*/ 	.short	0x0000
        /*0072*/ 	.short	0x0000
        /*0074*/ 	.byte	0x00, 0xf5, 0x21, 0x00


	//----- nvinfo : EIATTR_SPARSE_MMA_MASK
	.align		4
.L_21:
        /*0078*/ 	.byte	0x03, 0x50
        /*007a*/ 	.short	0x0000


	//----- nvinfo : EIATTR_MAXREG_COUNT
	.align		4
        /*007c*/ 	.byte	0x03, 0x1b
        /*007e*/ 	.short	0x00ff


	//----- nvinfo : EIATTR_NUM_BARRIERS
	.align		4
        /*0080*/ 	.byte	0x02, 0x4c
        /*0082*/ 	.byte	0x01
	.zero		1


	//----- nvinfo : EIATTR_MERCURY_ISA_VERSION
	.align		4
        /*0084*/ 	.byte	0x03, 0x5f
        /*0086*/ 	.short	0x0101


	//----- nvinfo : EIATTR_VRC_CTA_INIT_COUNT
	.align		4
        /*0088*/ 	.byte	0x02, 0x4a
	.zero		1
	.zero		1


	//----- nvinfo : EIATTR_EXIT_INSTR_OFFSETS
	.align		4
        /*008c*/ 	.byte	0x04, 0x1c
        /*008e*/ 	.short	(.L_23 - .L_22)


	//   ....[0]....
.L_22:
        /*0090*/ 	.word	0x000000d0


	//   ....[1]....
        /*0094*/ 	.word	0x00000100


	//   ....[2]....
        /*0098*/ 	.word	0x00000130


	//   ....[3]....
        /*009c*/ 	.word	0x00001d70


	//----- nvinfo : EIATTR_CBANK_PARAM_SIZE
	.align		4
.L_23:
        /*00a0*/ 	.byte	0x03, 0x19
        /*00a2*/ 	.short	0x0020


	//----- nvinfo : EIATTR_PARAM_CBANK
	.align		4
        /*00a4*/ 	.byte	0x04, 0x0a
        /*00a6*/ 	.short	(.L_25 - .L_24)
	.align		4
.L_24:
        /*00a8*/ 	.word	index@(.nv.constant0._Z3calPiiiiiii)
        /*00ac*/ 	.short	0x0380
        /*00ae*/ 	.short	0x0020


	//----- nvinfo : EIATTR_SW_WAR
	.align		4
.L_25:
        /*00b0*/ 	.byte	0x04, 0x36
        /*00b2*/ 	.short	(.L_27 - .L_26)
.L_26:
        /*00b4*/ 	.word	0x00000008
.L_27:


//--------------------- .nv.callgraph             --------------------------
	.section	.nv.callgraph,"",@"SHT_CUDA_CALLGRAPH"
	.align	4
	.sectionentsize	8
	.align		4
        /*0000*/ 	.word	0x00000000
	.align		4
        /*0004*/ 	.word	0xffffffff
	.align		4
        /*0008*/ 	.word	0x00000000
	.align		4
        /*000c*/ 	.word	0xfffffffe
	.align		4
        /*0010*/ 	.word	0x00000000
	.align		4
        /*0014*/ 	.word	0xfffffffd
	.align		4
        /*0018*/ 	.word	0x00000000
	.align		4
        /*001c*/ 	.word	0xfffffffc


//--------------------- .text._Z3calPiiiiiii      --------------------------
	.section	.text._Z3calPiiiiiii,"ax",@progbits
	.align	128
        .global         _Z3calPiiiiiii
        .type           _Z3calPiiiiiii,@function
        .size           _Z3calPiiiiiii,(.L_x_14 - _Z3calPiiiiiii)
        .other          _Z3calPiiiiiii,@"STO_CUDA_ENTRY STV_DEFAULT"
_Z3calPiiiiiii:
.text._Z3calPiiiiiii:
[----:B------:R-:W-:Y:S08]  /*0000*/  LDC R1, c[0x0][0x37c] ;  /* 0x0000df00ff017b82 */ /* 0x000ff00000000800 */
[----:B------:R-:W0:Y:S01]  /*0010*/  S2UR UR5, SR_CTAID.Y ;  /* 0x00000000000579c3 */ /* 0x000e220000002600 */
[----:B------:R-:W1:Y:S07]  /*0020*/  LDCU UR7, c[0x0][0x388] ;  /* 0x00007100ff0777ac */ /* 0x000e6e0008000800 */
[----:B------:R-:W0:Y:S08]  /*0030*/  LDC.64 R4, c[0x0][0x398] ;  /* 0x0000e600ff047b82 */ /* 0x000e300000000a00 */
[----:B------:R-:W2:Y:S08]  /*0040*/  LDC.64 R6, c[0x0][0x390] ;  /* 0x0000e400ff067b82 */ /* 0x000eb00000000a00 */
[----:B------:R-:W3:Y:S01]  /*0050*/  S2UR UR4, SR_CTAID.X ;  /* 0x00000000000479c3 */ /* 0x000ee20000002500 */
[----:B0-----:R-:W-:Y:S01]  /*0060*/  VIADD R4, R4, UR5 ;  /* 0x0000000504047c36 */ /* 0x001fe20008000000 */
[----:B------:R-:W-:-:S03]  /*0070*/  ISETP.EQ.AND P1, PT, R5, 0x14, PT ;  /* 0x000000140500780c */ /* 0x000fc60003f22270 */
[----:B-1----:R-:W-:Y:S02]  /*0080*/  IMAD R4, R4, UR7, RZ ;  /* 0x0000000704047c24 */ /* 0x002fe4000f8e02ff */
[----:B--2---:R-:W-:-:S05]  /*0090*/  IMAD R3, R6, UR7, RZ ;  /* 0x0000000706037c24 */ /* 0x004fca000f8e02ff */
[----:B------:R-:W-:Y:S01]  /*00a0*/  ISETP.NE.AND P0, PT, R4, R3, PT ;  /* 0x000000030400720c */ /* 0x000fe20003f05270 */
[----:B---3--:R-:W-:-:S04]  /*00b0*/  VIADD R0, R7, UR4 ;  /* 0x0000000407007c36 */ /* 0x008fc80008000000 */
[----:B------:R-:W-:-:S08]  /*00c0*/  IMAD R0, R0, UR7, RZ ;  /* 0x0000000700007c24 */ /* 0x000fd0000f8e02ff */
[----:B------:R-:W-:Y:S05]  /*00d0*/  @!P0 EXIT P1 ;  /* 0x000000000000894d */ /* 0x000fea0000800000 */
[----:B------:R-:W-:Y:S02]  /*00e0*/  ISETP.NE.AND P1, PT, R0, R3, PT ;  /* 0x000000030000720c */ /* 0x000fe40003f25270 */
[----:B------:R-:W-:-:S13]  /*00f0*/  ISETP.EQ.AND P2, PT, R5, 0x15, PT ;  /* 0x000000150500780c */ /* 0x000fda0003f42270 */
[----:B------:R-:W-:Y:S05]  /*0100*/  @!P1 EXIT P2 ;  /* 0x000000000000994d */ /* 0x000fea0001000000 */
[----:B------:R-:W-:Y:S02]  /*0110*/  ISETP.EQ.OR P0, PT, R0, R3, !P0 ;  /* 0x000000030000720c */ /* 0x000fe40004702670 */
[----:B------:R-:W-:-:S13]  /*0120*/  ISETP.EQ.AND P1, PT, R5, 0x3, PT ;  /* 0x000000030500780c */ /* 0x000fda0003f22270 */
[----:B------:R-:W-:Y:S05]  /*0130*/  @P0 EXIT P1 ;  /* 0x000000000000094d */ /* 0x000fea0000800000 */
[----:B------:R-:W0:Y:S01]  /*0140*/  S2R R10, SR_TID.Y ;  /* 0x00000000000a7919 */ /* 0x000e220000002200 */
[----:B------:R-:W1:Y:S01]  /*0150*/  LDC.64 R16, c[0x0][0x380] ;  /* 0x0000e000ff107b82 */ /* 0x000e620000000a00 */
[----:B------:R-:W2:Y:S01]  /*0160*/  LDCU UR4, c[0x0][0x38c] ;  /* 0x00007180ff0477ac */ /* 0x000ea20008000800 */
[----:B------:R-:W3:Y:S01]  /*0170*/  S2R R12, SR_TID.X ;  /* 0x00000000000c7919 */ /* 0x000ee20000002100 */
[----:B------:R-:W4:Y:S01]  /*0180*/  LDCU.64 UR10, c[0x0][0x358] ;  /* 0x00006b00ff0a77ac */ /* 0x000f220008000a00 */
[--C-:B0-----:R-:W-:Y:S02]  /*0190*/  IMAD.IADD R0, R0, 0x1, R10.reuse ;  /* 0x0000000100007824 */ /* 0x101fe400078e020a */
[C---:B------:R-:W-:Y:S02]  /*01a0*/  IMAD.IADD R2, R3.reuse, 0x1, R10 ;  /* 0x0000000103027824 */ /* 0x040fe400078e020a */
[--C-:B---3--:R-:W-:Y:S02]  /*01b0*/  IMAD.IADD R9, R3, 0x1, R12.reuse ;  /* 0x0000000103097824 */ /* 0x108fe400078e020c */
[----:B------:R-:W-:-:S02]  /*01c0*/  IMAD.IADD R7, R4, 0x1, R12 ;  /* 0x0000000104077824 */ /* 0x000fc400078e020c */
[----:B--2---:R-:W-:Y:S02]  /*01d0*/  IMAD R9, R0, UR4, R9 ;  /* 0x0000000400097c24 */ /* 0x004fe4000f8e0209 */
[--C-:B------:R-:W-:Y:S02]  /*01e0*/  IMAD R3, R2, UR4, R7.reuse ;  /* 0x0000000402037c24 */ /* 0x100fe4000f8e0207 */
[----:B------:R-:W-:Y:S02]  /*01f0*/  IMAD R11, R0, UR4, R7 ;  /* 0x00000004000b7c24 */ /* 0x000fe4000f8e0207 */
[----:B-1----:R-:W-:-:S04]  /*0200*/  IMAD.WIDE R6, R9, 0x4, R16 ;  /* 0x0000000409067825 */ /* 0x002fc800078e0210 */
[----:B------:R-:W-:-:S04]  /*0210*/  IMAD.WIDE R8, R3, 0x4, R16 ;  /* 0x0000000403087825 */ /* 0x000fc800078e0210 */
[----:B------:R-:W-:Y:S02]  /*0220*/  IMAD.WIDE R16, R11, 0x4, R16 ;  /* 0x000000040b107825 */ /* 0x000fe400078e0210 */
[----:B----4-:R0:W2:Y:S04]  /*0230*/  LDG.E R11, desc[UR10][R6.64] ;  /* 0x0000000a060b7981 */ /* 0x0100a8000c1e1900 */
[----:B------:R-:W3:Y:S04]  /*0240*/  LDG.E R9, desc[UR10][R8.64] ;  /* 0x0000000a08097981 */ /* 0x000ee8000c1e1900 */
[----:B------:R-:W4:Y:S01]  /*0250*/  LDG.E R13, desc[UR10][R16.64] ;  /* 0x0000000a100d7981 */ /* 0x000f22000c1e1900 */
[----:B------:R-:W1:Y:S01]  /*0260*/  S2UR UR6, SR_CgaCtaId ;  /* 0x00000000000679c3 */ /* 0x000e620000008800 */
[----:B------:R-:W-:Y:S01]  /*0270*/  UMOV UR4, 0x400 ;  /* 0x0000040000047882 */ /* 0x000fe20000000000 */
[----:B------:R-:W-:Y:S01]  /*0280*/  IMAD.SHL.U32 R3, R10, 0x80, RZ ;  /* 0x000000800a037824 */ /* 0x000fe200078e00ff */
[----:B------:R-:W-:Y:S01]  /*0290*/  UIADD3 UR5, UPT, UPT, UR4, 0x1000, URZ ;  /* 0x0000100004057890 */ /* 0x000fe2000fffe0ff */
[----:B------:R-:W-:-:S02]  /*02a0*/  SHF.L.U32 R2, R12, 0x2, RZ ;  /* 0x000000020c027819 */ /* 0x000fc400000006ff */
[----:B------:R-:W-:Y:S01]  /*02b0*/  ISETP.NE.AND P0, PT, R5, 0x1, PT ;  /* 0x000000010500780c */ /* 0x000fe20003f05270 */
[----:B-1----:R-:W-:Y:S02]  /*02c0*/  ULEA UR8, UR6, UR4, 0x18 ;  /* 0x0000000406087291 */ /* 0x002fe4000f8ec0ff */
[----:B------:R-:W-:Y:S02]  /*02d0*/  UIADD3 UR4, UPT, UPT, UR4, 0x2000, URZ ;  /* 0x0000200004047890 */ /* 0x000fe4000fffe0ff */
[----:B------:R-:W-:Y:S02]  /*02e0*/  ULEA UR5, UR6, UR5, 0x18 ;  /* 0x0000000506057291 */ /* 0x000fe4000f8ec0ff */
[----:B------:R-:W-:Y:S01]  /*02f0*/  ULEA UR4, UR6, UR4, 0x18 ;  /* 0x0000000406047291 */ /* 0x000fe2000f8ec0ff */
[----:B0-----:R-:W-:-:S03]  /*0300*/  VIADD R7, R3, UR8 ;  /* 0x0000000803077c36 */ /* 0x001fc60008000000 */
[C-C-:B------:R-:W-:Y:S01]  /*0310*/  IADD3 R6, PT, PT, R2.reuse, UR5, R3.reuse ;  /* 0x0000000502067c10 */ /* 0x140fe2000fffe003 */
[----:B------:R-:W-:Y:S01]  /*0320*/  IMAD.IADD R4, R7, 0x1, R2 ;  /* 0x0000000107047824 */ /* 0x000fe200078e0202 */
[----:B------:R-:W-:-:S04]  /*0330*/  IADD3 R0, PT, PT, R2, UR4, R3 ;  /* 0x0000000402007c10 */ /* 0x000fc8000fffe003 */
[----:B--2---:R0:W-:Y:S04]  /*0340*/  STS [R4], R11 ;  /* 0x0000000b04007388 */ /* 0x0041e80000000800 */
[----:B---3--:R0:W-:Y:S04]  /*0350*/  STS [R6], R9 ;  /* 0x0000000906007388 */ /* 0x0081e80000000800 */
[----:B----4-:R0:W-:Y:S01]  /*0360*/  STS [R0], R13 ;  /* 0x0000000d00007388 */ /* 0x0101e20000000800 */
[----:B------:R-:W-:Y:S06]  /*0370*/  BAR.SYNC.DEFER_BLOCKING 0x0 ;  /* 0x0000000000007b1d */ /* 0x000fec0000010000 */
[----:B------:R-:W-:Y:S05]  /*0380*/  @!P0 BRA `(.L_x_0) ;  /* 0x00000010007c8947 */ /* 0x000fea0003800000 */
[----:B------:R-:W-:-:S13]  /*0390*/  ISETP.NE.AND P0, PT, R5, 0x14, PT ;  /* 0x000000140500780c */ /* 0x000fda0003f05270 */
[----:B------:R-:W-:Y:S05]  /*03a0*/  @!P0 BRA `(.L_x_1) ;  /* 0x0000000800d48947 */ /* 0x000fea0003800000 */
[----:B------:R-:W-:-:S13]  /*03b0*/  ISETP.NE.AND P0, PT, R5, 0x15, PT ;  /* 0x000000150500780c */ /* 0x000fda0003f05270 */
[----:B------:R-:W-:Y:S05]  /*03c0*/  @!P0 BRA `(.L_x_2) ;  /* 0x00000004002c8947 */ /* 0x000fea0003800000 */
[----:B0-----:R-:W-:Y:S04]  /*03d0*/  LDS R9, [R0] ;  /* 0x0000000000097984 */ /* 0x001fe80000000800 */
[----:B------:R-:W-:Y:S04]  /*03e0*/  LDS R8, [R2+UR5] ;  /* 0x0000000502087984 */ /* 0x000fe80008000800 */
[----:B------:R-:W0:Y:S04]  /*03f0*/  LDS.128 R4, [R3+UR8] ;  /* 0x0000000803047984 */ /* 0x000e280008000c00 */
[----:B------:R-:W1:Y:S04]  /*0400*/  LDS R18, [R2+UR5+0x80] ;  /* 0x0000800502127984 */ /* 0x000e680008000800 */
[----:B------:R-:W2:Y:S04]  /*0410*/  LDS R21, [R2+UR5+0x100] ;  /* 0x0001000502157984 */ /* 0x000ea80008000800 */
[----:B------:R-:W3:Y:S04]  /*0420*/  LDS R24, [R2+UR5+0x180] ;  /* 0x0001800502187984 */ /* 0x000ee80008000800 */
[----:B------:R-:W-:Y:S04]  /*0430*/  LDS R19, [R2+UR5+0x200] ;  /* 0x0002000502137984 */ /* 0x000fe80008000800 */
[----:B------:R-:W4:Y:S04]  /*0440*/  LDS.128 R12, [R3+UR8+0x10] ;  /* 0x00001008030c7984 */ /* 0x000f280008000c00 */
[----:B------:R-:W5:Y:S04]  /*0450*/  LDS R20, [R2+UR5+0x280] ;  /* 0x0002800502147984 */ /* 0x000f680008000800 */
[----:B------:R-:W5:Y:S04]  /*0460*/  LDS R23, [R2+UR5+0x300] ;  /* 0x0003000502177984 */ /* 0x000f680008000800 */
[----:B------:R-:W5:Y:S04]  /*0470*/  LDS R22, [R2+UR5+0x380] ;  /* 0x0003800502167984 */ /* 0x000f680008000800 */
[----:B------:R-:W-:Y:S01]  /*0480*/  LDS R25, [R2+UR5+0x400] ;  /* 0x0004000502197984 */ /* 0x000fe20008000800 */
[----:B0-----:R-:W-:-:S03]  /*0490*/  VIADDMNMX R4, R8, R4, R9, PT ;  /* 0x0000000408047246 */ /* 0x001fc60003800109 */
[----:B------:R-:W-:Y:S01]  /*04a0*/  LDS R27, [R2+UR5+0xd00] ;  /* 0x000d0005021b7984 */ /* 0x000fe20008000800 */
[----:B-1----:R-:W-:-:S03]  /*04b0*/  VIADDMNMX R4, R18, R5, R4, PT ;  /* 0x0000000512047246 */ /* 0x002fc60003800104 */
[----:B------:R-:W0:Y:S01]  /*04c0*/  LDS.128 R8, [R3+UR8+0x20] ;  /* 0x0000200803087984 */ /* 0x000e220008000c00 */
[----:B--2---:R-:W-:-:S03]  /*04d0*/  VIADDMNMX R4, R21, R6, R4, PT ;  /* 0x0000000615047246 */ /* 0x004fc60003800104 */
[----:B------:R-:W1:Y:S01]  /*04e0*/  LDS R18, [R2+UR5+0x480] ;  /* 0x0004800502127984 */ /* 0x000e620008000800 */
[----:B---3--:R-:W-:-:S03]  /*04f0*/  VIADDMNMX R4, R24, R7, R4, PT ;  /* 0x0000000718047246 */ /* 0x008fc60003800104 */
[----:B------:R-:W2:Y:S04]  /*0500*/  LDS R21, [R2+UR5+0x500] ;  /* 0x0005000502157984 */ /* 0x000ea80008000800 */
[----:B------:R-:W3:Y:S01]  /*0510*/  LDS R24, [R2+UR5+0x580] ;  /* 0x0005800502187984 */ /* 0x000ee20008000800 */
[----:B----4-:R-:W-:-:S03]  /*0520*/  VIADDMNMX R12, R19, R12, R4, PT ;  /* 0x0000000c130c7246 */ /* 0x010fc60003800104 */
[----:B------:R-:W-:Y:S01]  /*0530*/  LDS R26, [R2+UR5+0xd80] ;  /* 0x000d8005021a7984 */ /* 0x000fe20008000800 */
[----:B-----5:R-:W-:-:S03]  /*0540*/  VIADDMNMX R12, R20, R13, R12, PT ;  /* 0x0000000d140c7246 */ /* 0x020fc6000380010c */
[----:B------:R-:W-:Y:S01]  /*0550*/  LDS R19, [R2+UR5+0x600] ;  /* 0x0006000502137984 */ /* 0x000fe20008000800 */
[----:B------:R-:W-:-:S03]  /*0560*/  VIADDMNMX R12, R23, R14, R12, PT ;  /* 0x0000000e170c7246 */ /* 0x000fc6000380010c */
[----:B------:R-:W4:Y:S01]  /*0570*/  LDS.128 R4, [R3+UR8+0x30] ;  /* 0x0000300803047984 */ /* 0x000f220008000c00 */
[----:B------:R-:W-:-:S03]  /*0580*/  VIADDMNMX R12, R22, R15, R12, PT ;  /* 0x0000000f160c7246 */ /* 0x000fc6000380010c */
[----:B------:R-:W5:Y:S04]  /*0590*/  LDS R20, [R2+UR5+0x680] ;  /* 0x0006800502147984 */ /* 0x000f680008000800 */
[----:B------:R-:W5:Y:S04]  /*05a0*/  LDS R23, [R2+UR5+0x700] ;  /* 0x0007000502177984 */ /* 0x000f680008000800 */
[----:B------:R-:W5:Y:S01]  /*05b0*/  LDS R22, [R2+UR5+0x780] ;  /* 0x0007800502167984 */ /* 0x000f620008000800 */
        /* <DEDUP_REMOVED lines=12> */
[----:B------:R-:W4:Y:S01]  /*0680*/  LDS.128 R8, [R3+UR8+0x50] ;  /* 0x0000500803087984 */ /* 0x000f220008000c00 */
[----:B------:R-:W-:-:S03]  /*0690*/  VIADDMNMX R4, R23, R6, R4, PT ;  /* 0x0000000617047246 */ /* 0x000fc60003800104 */
[----:B------:R-:W5:Y:S01]  /*06a0*/  LDS R20, [R2+UR5+0xa80] ;  /* 0x000a800502147984 */ /* 0x000f620008000800 */
[----:B------:R-:W-:-:S03]  /*06b0*/  VIADDMNMX R4, R22, R7, R4, PT ;  /* 0x0000000716047246 */ /* 0x000fc60003800104 */
        /* <DEDUP_REMOVED lines=9> */
[----:B------:R-:W-:Y:S04]  /*0750*/  LDS R21, [R2+UR5+0xe00] ;  /* 0x000e000502157984 */ /* 0x000fe80008000800 */
[----:B------:R-:W2:Y:S01]  /*0760*/  LDS.128 R12, [R3+UR8+0x70] ;  /* 0x00007008030c7984 */ /* 0x000ea20008000c00 */
[----:B----4-:R-:W-:-:S03]  /*0770*/  VIADDMNMX R19, R19, R8, R24, PT ;  /* 0x0000000813137246 */ /* 0x010fc60003800118 */
[----:B------:R-:W3:Y:S01]  /*0780*/  LDS R8, [R2+UR5+0xe80] ;  /* 0x000e800502087984 */ /* 0x000ee20008000800 */
[----:B-----5:R-:W-:-:S03]  /*0790*/  VIADDMNMX R19, R20, R9, R19, PT ;  /* 0x0000000914137246 */ /* 0x020fc60003800113 */
[----:B------:R-:W4:Y:S01]  /*07a0*/  LDS R9, [R2+UR5+0xf00] ;  /* 0x000f000502097984 */ /* 0x000f220008000800 */
[----:B------:R-:W-:-:S03]  /*07b0*/  VIADDMNMX R10, R23, R10, R19, PT ;  /* 0x0000000a170a7246 */ /* 0x000fc60003800113 */
[----:B------:R-:W5:Y:S01]  /*07c0*/  LDS R20, [R2+UR5+0xf80] ;  /* 0x000f800502147984 */ /* 0x000f620008000800 */
[----:B------:R-:W-:-:S04]  /*07d0*/  VIADDMNMX R10, R22, R11, R10, PT ;  /* 0x0000000b160a7246 */ /* 0x000fc8000380010a */
[----:B0-----:R-:W-:-:S04]  /*07e0*/  VIADDMNMX R4, R25, R4, R10, PT ;  /* 0x0000000419047246 */ /* 0x001fc8000380010a */
[----:B-1----:R-:W-:-:S04]  /*07f0*/  VIADDMNMX R4, R18, R5, R4, PT ;  /* 0x0000000512047246 */ /* 0x002fc80003800104 */
[----:B------:R-:W-:-:S04]  /*0800*/  VIADDMNMX R4, R27, R6, R4, PT ;  /* 0x000000061b047246 */ /* 0x000fc80003800104 */
[----:B------:R-:W-:-:S04]  /*0810*/  VIADDMNMX R4, R26, R7, R4, PT ;  /* 0x000000071a047246 */ /* 0x000fc80003800104 */
[----:B--2---:R-:W-:-:S04]  /*0820*/  VIADDMNMX R4, R21, R12, R4, PT ;  /* 0x0000000c15047246 */ /* 0x004fc80003800104 */
[----:B---3--:R-:W-:-:S04]  /*0830*/  VIADDMNMX R4, R8, R13, R4, PT ;  /* 0x0000000d08047246 */ /* 0x008fc80003800104 */
[----:B----4-:R-:W-:-:S04]  /*0840*/  VIADDMNMX R4, R9, R14, R4, PT ;  /* 0x0000000e09047246 */ /* 0x010fc80003800104 */
[----:B-----5:R-:W-:-:S05]  /*0850*/  VIADDMNMX R15, R20, R15, R4, PT ;  /* 0x0000000f140f7246 */ /* 0x020fca0003800104 */
[----:B------:R0:W-:Y:S01]  /*0860*/  STS [R0], R15 ;  /* 0x0000000f00007388 */ /* 0x0001e20000000800 */
[----:B------:R-:W-:Y:S05]  /*0870*/  BRA `(.L_x_3) ;  /* 0x0000001400347947 */ /* 0x000fea0003800000 */
.L_x_2:
[----:B------:R-:W-:-:S09]  /*0880*/  UISETP.GE.AND UP0, UPT, UR7, 0x1, UPT ;  /* 0x000000010700788c */ /* 0x000fd2000bf06270 */
[----:B------:R-:W-:Y:S05]  /*0890*/  BRA.U !UP0, `(.L_x_3) ;  /* 0x00000015082c7547 */ /* 0x000fea000b800000 */
[----:B------:R-:W-:Y:S01]  /*08a0*/  UISETP.GE.U32.AND UP0, UPT, UR7, 0x4, UPT ;  /* 0x000000040700788c */ /* 0x000fe2000bf06070 */
[----:B------:R-:W-:Y:S01]  /*08b0*/  IMAD.MOV.U32 R5, RZ, RZ, RZ ;  /* 0x000000ffff057224 */ /* 0x000fe200078e00ff */
[----:B------:R-:W-:-:S07]  /*08c0*/  ULOP3.LUT UR4, UR7, 0x3, URZ, 0xc0, !UPT ;  /* 0x0000000307047892 */ /* 0x000fce000f8ec0ff */
[----:B------:R-:W-:Y:S05]  /*08d0*/  BRA.U !UP0, `(.L_x_4) ;  /* 0x0000000508347547 */ /* 0x000fea000b800000 */
[----:B------:R-:W-:Y:S01]  /*08e0*/  LDS R5, [R3+UR8] ;  /* 0x0000000803057984 */ /* 0x000fe20008000800 */
[----:B------:R-:W-:Y:S01]  /*08f0*/  ULOP3.LUT UR6, UR7, 0x7ffffffc, URZ, 0xc0, !UPT ;  /* 0x7ffffffc07067892 */ /* 0x000fe2000f8ec0ff */
[----:B------:R-:W-:Y:S02]  /*0900*/  IADD3 R10, PT, PT, R2, UR5, RZ ;  /* 0x00000005020a7c10 */ /* 0x000fe4000fffe0ff */
[----:B0-----:R-:W0:Y:S01]  /*0910*/  LDS R6, [R2+UR5] ;  /* 0x0000000502067984 */ /* 0x001e220008000800 */
[----:B------:R-:W-:-:S03]  /*0920*/  UIADD3 UR7, UPT, UPT, -UR6, 0x4, URZ ;  /* 0x0000000406077890 */ /* 0x000fc6000fffe1ff */
[----:B------:R-:W1:Y:S01]  /*0930*/  LDS R8, [R0] ;  /* 0x0000000000087984 */ /* 0x000e620000000800 */
[----:B------:R-:W-:Y:S01]  /*0940*/  UISETP.NE.AND UP0, UPT, UR7, URZ, UPT ;  /* 0x000000ff0700728c */ /* 0x000fe2000bf05270 */
[----:B0-----:R-:W-:-:S05]  /*0950*/  IMAD.IADD R5, R5, 0x1, R6 ;  /* 0x0000000105057824 */ /* 0x001fca00078e0206 */
[----:B-1----:R-:W-:-:S13]  /*0960*/  ISETP.GE.AND P0, PT, R5, R8, PT ;  /* 0x000000080500720c */ /* 0x002fda0003f06270 */
[----:B------:R-:W-:Y:S04]  /*0970*/  @!P0 STS [R0], R5 ;  /* 0x0000000500008388 */ /* 0x000fe80000000800 */
[----:B------:R-:W-:Y:S01]  /*0980*/  @!P0 STS [R4], R5 ;  /* 0x0000000504008388 */ /* 0x000fe20000000800 */
[----:B------:R-:W-:Y:S06]  /*0990*/  BAR.SYNC.DEFER_BLOCKING 0x0 ;  /* 0x0000000000007b1d */ /* 0x000fec0000010000 */
[----:B------:R-:W-:Y:S04]  /*09a0*/  LDS R6, [R3+UR8+0x4] ;  /* 0x0000040803067984 */ /* 0x000fe80008000800 */
[----:B------:R-:W0:Y:S04]  /*09b0*/  LDS R9, [R2+UR5+0x80] ;  /* 0x0000800502097984 */ /* 0x000e280008000800 */
[----:B------:R-:W1:Y:S01]  /*09c0*/  LDS R8, [R0] ;  /* 0x0000000000087984 */ /* 0x000e620000000800 */
        /* <DEDUP_REMOVED lines=11> */
[----:B------:R0:W-:Y:S01]  /*0a80*/  @!P0 STS [R4], R5 ;  /* 0x0000000504008388 */ /* 0x0001e20000000800 */
[----:B------:R-:W-:Y:S01]  /*0a90*/  BAR.SYNC.DEFER_BLOCKING 0x0 ;  /* 0x0000000000007b1d */ /* 0x000fe20000010000 */
[----:B0-----:R-:W-:-:S05]  /*0aa0*/  IMAD.U32 R5, RZ, RZ, UR6 ;  /* 0x00000006ff057e24 */ /* 0x001fca000f8e00ff */
[----:B------:R-:W-:Y:S04]  /*0ab0*/  LDS R6, [R3+UR8+0xc] ;  /* 0x00000c0803067984 */ /* 0x000fe80008000800 */
[----:B------:R-:W0:Y:S04]  /*0ac0*/  LDS R9, [R2+UR5+0x180] ;  /* 0x0001800502097984 */ /* 0x000e280008000800 */
[----:B------:R-:W1:Y:S01]  /*0ad0*/  LDS R8, [R0] ;  /* 0x0000000000087984 */ /* 0x000e620000000800 */
[----:B0-----:R-:W-:-:S05]  /*0ae0*/  IMAD.IADD R9, R6, 0x1, R9 ;  /* 0x0000000106097824 */ /* 0x001fca00078e0209 */
[----:B-1----:R-:W-:-:S13]  /*0af0*/  ISETP.GE.AND P0, PT, R9, R8, PT ;  /* 0x000000080900720c */ /* 0x002fda0003f06270 */
[----:B------:R1:W-:Y:S04]  /*0b00*/  @!P0 STS [R0], R9 ;  /* 0x0000000900008388 */ /* 0x0003e80000000800 */
[----:B------:R1:W-:Y:S01]  /*0b10*/  @!P0 STS [R4], R9 ;  /* 0x0000000904008388 */ /* 0x0003e20000000800 */
[----:B------:R-:W-:Y:S06]  /*0b20*/  BAR.SYNC.DEFER_BLOCKING 0x0 ;  /* 0x0000000000007b1d */ /* 0x000fec0000010000 */
[----:B------:R-:W-:Y:S05]  /*0b30*/  BRA.U !UP0, `(.L_x_4) ;  /* 0x00000001089c7547 */ /* 0x000fea000b800000 */
[----:B-1----:R-:W-:Y:S02]  /*0b40*/  VIADD R9, R7, 0x18 ;  /* 0x0000001807097836 */ /* 0x002fe40000000000 */
[----:B------:R-:W-:-:S07]  /*0b50*/  VIADD R10, R10, 0x300 ;  /* 0x000003000a0a7836 */ /* 0x000fce0000000000 */
.L_x_5:
[----:B------:R-:W-:Y:S01]  /*0b60*/  LDS R6, [R9+-0x8] ;  /* 0xfffff80009067984 */ /* 0x000fe20000000800 */
[----:B------:R-:W-:-:S03]  /*0b70*/  UIADD3 UR7, UPT, UPT, UR7, 0x4, URZ ;  /* 0x0000000407077890 */ /* 0x000fc6000fffe0ff */
[----:B--2---:R-:W0:Y:S01]  /*0b80*/  LDS R7, [R10+-0x100] ;  /* 0xffff00000a077984 */ /* 0x004e220000000800 */
[----:B------:R-:W-:-:S03]  /*0b90*/  UISETP.NE.AND UP0, UPT, UR7, URZ, UPT ;  /* 0x000000ff0700728c */ /* 0x000fc6000bf05270 */
[----:B------:R-:W1:Y:S01]  /*0ba0*/  LDS R8, [R0] ;  /* 0x0000000000087984 */ /* 0x000e620000000800 */
[----:B0-----:R-:W-:-:S05]  /*0bb0*/  IMAD.IADD R11, R6, 0x1, R7 ;  /* 0x00000001060b7824 */ /* 0x001fca00078e0207 */
[----:B-1----:R-:W-:-:S13]  /*0bc0*/  ISETP.GE.AND P0, PT, R11, R8, PT ;  /* 0x000000080b00720c */ /* 0x002fda0003f06270 */
[----:B------:R-:W-:Y:S04]  /*0bd0*/  @!P0 STS [R0], R11 ;  /* 0x0000000b00008388 */ /* 0x000fe80000000800 */
[----:B------:R-:W-:Y:S01]  /*0be0*/  @!P0 STS [R4], R11 ;  /* 0x0000000b04008388 */ /* 0x000fe20000000800 */
[----:B------:R-:W-:Y:S06]  /*0bf0*/  BAR.SYNC.DEFER_BLOCKING 0x0 ;  /* 0x0000000000007b1d */ /* 0x000fec0000010000 */
[----:B------:R-:W-:Y:S04]  /*0c00*/  LDS R6, [R9+-0x4] ;  /* 0xfffffc0009067984 */ /* 0x000fe80000000800 */
[----:B------:R-:W0:Y:S04]  /*0c10*/  LDS R7, [R10+-0x80] ;  /* 0xffff80000a077984 */ /* 0x000e280000000800 */
[----:B------:R-:W1:Y:S01]  /*0c20*/  LDS R8, [R0] ;  /* 0x0000000000087984 */ /* 0x000e620000000800 */
[----:B0-----:R-:W-:-:S05]  /*0c30*/  IMAD.IADD R13, R6, 0x1, R7 ;  /* 0x00000001060d7824 */ /* 0x001fca00078e0207 */
[----:B-1----:R-:W-:-:S13]  /*0c40*/  ISETP.GE.AND P0, PT, R13, R8, PT ;  /* 0x000000080d00720c */ /* 0x002fda0003f06270 */
[----:B------:R-:W-:Y:S04]  /*0c50*/  @!P0 STS [R0], R13 ;  /* 0x0000000d00008388 */ /* 0x000fe80000000800 */
[----:B------:R-:W-:Y:S01]  /*0c60*/  @!P0 STS [R4], R13 ;  /* 0x0000000d04008388 */ /* 0x000fe20000000800 */
[----:B------:R-:W-:Y:S06]  /*0c70*/  BAR.SYNC.DEFER_BLOCKING 0x0 ;  /* 0x0000000000007b1d */ /* 0x000fec0000010000 */
[----:B------:R-:W-:Y:S04]  /*0c80*/  LDS R6, [R9] ;  /* 0x0000000009067984 */ /* 0x000fe80000000800 */
[----:B------:R-:W0:Y:S04]  /*0c90*/  LDS R7, [R10] ;  /* 0x000000000a077984 */ /* 0x000e280000000800 */
[----:B------:R-:W1:Y:S01]  /*0ca0*/  LDS R8, [R0] ;  /* 0x0000000000087984 */ /* 0x000e620000000800 */
[----:B0-----:R-:W-:-:S05]  /*0cb0*/  IMAD.IADD R11, R6, 0x1, R7 ;  /* 0x00000001060b7824 */ /* 0x001fca00078e0207 */
[----:B-1----:R-:W-:-:S13]  /*0cc0*/  ISETP.GE.AND P0, PT, R11, R8, PT ;  /* 0x000000080b00720c */ /* 0x002fda0003f06270 */
[----:B------:R-:W-:Y:S04]  /*0cd0*/  @!P0 STS [R0], R11 ;  /* 0x0000000b00008388 */ /* 0x000fe80000000800 */
[----:B------:R-:W-:Y:S01]  /*0ce0*/  @!P0 STS [R4], R11 ;  /* 0x0000000b04008388 */ /* 0x000fe20000000800 */
[----:B------:R-:W-:Y:S06]  /*0cf0*/  BAR.SYNC.DEFER_BLOCKING 0x0 ;  /* 0x0000000000007b1d */ /* 0x000fec0000010000 */
[----:B------:R0:W-:Y:S04]  /*0d00*/  LDS R6, [R9+0x4] ;  /* 0x0000040009067984 */ /* 0x0001e80000000800 */
[----:B------:R1:W2:Y:S04]  /*0d10*/  LDS R7, [R10+0x80] ;  /* 0x000080000a077984 */ /* 0x0002a80000000800 */
[----:B------:R-:W3:Y:S01]  /*0d20*/  LDS R8, [R0] ;  /* 0x0000000000087984 */ /* 0x000ee20000000800 */
[----:B0-----:R-:W-:Y:S01]  /*0d30*/  IADD3 R9, PT, PT, R9, 0x10, RZ ;  /* 0x0000001009097810 */ /* 0x001fe20007ffe0ff */
[----:B-1----:R-:W-:-:S02]  /*0d40*/  VIADD R10, R10, 0x200 ;  /* 0x000002000a0a7836 */ /* 0x002fc40000000000 */
[----:B--2---:R-:W-:-:S05]  /*0d50*/  IMAD.IADD R7, R6, 0x1, R7 ;  /* 0x0000000106077824 */ /* 0x004fca00078e0207 */
[----:B---3--:R-:W-:-:S13]  /*0d60*/  ISETP.GE.AND P0, PT, R7, R8, PT ;  /* 0x000000080700720c */ /* 0x008fda0003f06270 */
[----:B------:R2:W-:Y:S04]  /*0d70*/  @!P0 STS [R0], R7 ;  /* 0x0000000700008388 */ /* 0x0005e80000000800 */
[----:B------:R2:W-:Y:S01]  /*0d80*/  @!P0 STS [R4], R7 ;  /* 0x0000000704008388 */ /* 0x0005e20000000800 */
[----:B------:R-:W-:Y:S06]  /*0d90*/  BAR.SYNC.DEFER_BLOCKING 0x0 ;  /* 0x0000000000007b1d */ /* 0x000fec0000010000 */
[----:B------:R-:W-:Y:S05]  /*0da0*/  BRA.U UP0, `(.L_x_5) ;  /* 0xfffffffd006c7547 */ /* 0x000fea000b83ffff */
.L_x_4:
[----:B------:R-:W-:-:S09]  /*0db0*/  UISETP.NE.AND UP0, UPT, UR4, URZ, UPT ;  /* 0x000000ff0400728c */ /* 0x000fd2000bf05270 */
[----:B------:R-:W-:Y:S05]  /*0dc0*/  BRA.U !UP0, `(.L_x_3) ;  /* 0x0000000d08e07547 */ /* 0x000fea000b800000 */
[C---:B------:R-:W-:Y:S01]  /*0dd0*/  IMAD R2, R5.reuse, 0x80, R2 ;  /* 0x0000008005027824 */ /* 0x040fe200078e0202 */
[----:B------:R-:W-:Y:S01]  /*0de0*/  UIADD3 UR4, UPT, UPT, -UR4, URZ, URZ ;  /* 0x000000ff04047290 */ /* 0x000fe2000fffe1ff */
[----:B------:R-:W-:Y:S02]  /*0df0*/  IMAD R3, R5, 0x4, R3 ;  /* 0x0000000405037824 */ /* 0x000fe400078e0203 */
[----:B------:R-:W-:Y:S02]  /*0e00*/  VIADD R2, R2, UR5 ;  /* 0x0000000502027c36 */ /* 0x000fe40008000000 */
[----:B------:R-:W-:-:S07]  /*0e10*/  VIADD R3, R3, UR8 ;  /* 0x0000000803037c36 */ /* 0x000fce0008000000 */
.L_x_6:
[----:B---3--:R3:W-:Y:S01]  /*0e20*/  LDS R5, [R3] ;  /* 0x0000000003057984 */ /* 0x0087e20000000800 */
[----:B------:R-:W-:-:S03]  /*0e30*/  UIADD3 UR4, UPT, UPT, UR4, 0x1, URZ ;  /* 0x0000000104047890 */ /* 0x000fc6000fffe0ff */
[----:B0-----:R0:W4:Y:S01]  /*0e40*/  LDS R6, [R2] ;  /* 0x0000000002067984 */ /* 0x0011220000000800 */
[----:B------:R-:W-:-:S03]  /*0e50*/  UISETP.NE.AND UP0, UPT, UR4, URZ, UPT ;  /* 0x000000ff0400728c */ /* 0x000fc6000bf05270 */
[----:B--2---:R-:W2:Y:S01]  /*0e60*/  LDS R7, [R0] ;  /* 0x0000000000077984 */ /* 0x004ea20000000800 */
[----:B---3--:R-:W-:Y:S01]  /*0e70*/  VIADD R3, R3, 0x4 ;  /* 0x0000000403037836 */ /* 0x008fe20000000000 */
[----:B0-----:R-:W-:Y:S01]  /*0e80*/  IADD3 R2, PT, PT, R2, 0x80, RZ ;  /* 0x0000008002027810 */ /* 0x001fe20007ffe0ff */
[----:B----4-:R-:W-:-:S05]  /*0e90*/  IMAD.IADD R5, R5, 0x1, R6 ;  /* 0x0000000105057824 */ /* 0x010fca00078e0206 */
[----:B--2---:R-:W-:-:S13]  /*0ea0*/  ISETP.GE.AND P0, PT, R5, R7, PT ;  /* 0x000000070500720c */ /* 0x004fda0003f06270 */
[----:B------:R3:W-:Y:S04]  /*0eb0*/  @!P0 STS [R0], R5 ;  /* 0x0000000500008388 */ /* 0x0007e80000000800 */
[----:B------:R3:W-:Y:S01]  /*0ec0*/  @!P0 STS [R4], R5 ;  /* 0x0000000504008388 */ /* 0x0007e20000000800 */
[----:B------:R-:W-:Y:S06]  /*0ed0*/  BAR.SYNC.DEFER_BLOCKING 0x0 ;  /* 0x0000000000007b1d */ /* 0x000fec0000010000 */
[----:B------:R-:W-:Y:S05]  /*0ee0*/  BRA.U UP0, `(.L_x_6) ;  /* 0xfffffffd00cc7547 */ /* 0x000fea000b83ffff */
[----:B------:R-:W-:Y:S05]  /*0ef0*/  BRA `(.L_x_3) ;  /* 0x0000000c00947947 */ /* 0x000fea0003800000 */
.L_x_1:
[----:B------:R-:W-:-:S09]  /*0f00*/  UISETP.GE.AND UP0, UPT, UR7, 0x1, UPT ;  /* 0x000000010700788c */ /* 0x000fd2000bf06270 */
[----:B------:R-:W-:Y:S05]  /*0f10*/  BRA.U !UP0, `(.L_x_3) ;  /* 0x0000000d088c7547 */ /* 0x000fea000b800000 */
[----:B------:R-:W-:Y:S01]  /*0f20*/  UISETP.GE.U32.AND UP0, UPT, UR7, 0x4, UPT ;  /* 0x000000040700788c */ /* 0x000fe2000bf06070 */
[----:B0-----:R-:W-:Y:S01]  /*0f30*/  IMAD.MOV.U32 R4, RZ, RZ, RZ ;  /* 0x000000ffff047224 */ /* 0x001fe200078e00ff */
[----:B------:R-:W-:-:S07]  /*0f40*/  ULOP3.LUT UR6, UR7, 0x3, URZ, 0xc0, !UPT ;  /* 0x0000000307067892 */ /* 0x000fce000f8ec0ff */
[----:B------:R-:W-:Y:S05]  /*0f50*/  BRA.U !UP0, `(.L_x_7) ;  /* 0x0000000508347547 */ /* 0x000fea000b800000 */
[----:B------:R-:W-:Y:S01]  /*0f60*/  LDS R4, [R3+UR8] ;  /* 0x0000000803047984 */ /* 0x000fe20008000800 */
[----:B------:R-:W-:Y:S01]  /*0f70*/  ULOP3.LUT UR7, UR7, 0x7ffffffc, URZ, 0xc0, !UPT ;  /* 0x7ffffffc07077892 */ /* 0x000fe2000f8ec0ff */
[----:B------:R-:W-:Y:S02]  /*0f80*/  VIADD R10, R2, UR5 ;  /* 0x00000005020a7c36 */ /* 0x000fe40008000000 */
[----:B------:R-:W0:Y:S01]  /*0f90*/  LDS R5, [R2+UR5] ;  /* 0x0000000502057984 */ /* 0x000e220008000800 */
        /* <DEDUP_REMOVED lines=27> */
[----:B0-----:R-:W-:Y:S01]  /*1150*/  IMAD.IADD R9, R4, 0x1, R9 ;  /* 0x0000000104097824 */ /* 0x001fe200078e0209 */
[----:B------:R-:W-:-:S04]  /*1160*/  MOV R4, UR7 ;  /* 0x0000000700047c02 */ /* 0x000fc80008000f00 */
[----:B-1----:R-:W-:-:S13]  /*1170*/  ISETP.GE.AND P0, PT, R9, R8, PT ;  /* 0x000000080900720c */ /* 0x002fda0003f06270 */
[----:B------:R0:W-:Y:S04]  /*1180*/  @!P0 STS [R0], R9 ;  /* 0x0000000900008388 */ /* 0x0001e80000000800 */
[----:B------:R0:W-:Y:S01]  /*1190*/  @!P0 STS [R6], R9 ;  /* 0x0000000906008388 */ /* 0x0001e20000000800 */
[----:B------:R-:W-:Y:S06]  /*11a0*/  BAR.SYNC.DEFER_BLOCKING 0x0 ;  /* 0x0000000000007b1d */ /* 0x000fec0000010000 */
[----:B------:R-:W-:Y:S05]  /*11b0*/  BRA.U !UP0, `(.L_x_7) ;  /* 0x00000001089c7547 */ /* 0x000fea000b800000 */
[----:B0-----:R-:W-:Y:S02]  /*11c0*/  VIADD R9, R7, 0x18 ;  /* 0x0000001807097836 */ /* 0x001fe40000000000 */
[----:B------:R-:W-:-:S07]  /*11d0*/  VIADD R10, R10, 0x300 ;  /* 0x000003000a0a7836 */ /* 0x000fce0000000000 */
.L_x_8:
[----:B-1----:R-:W-:Y:S01]  /*11e0*/  LDS R5, [R9+-0x8] ;  /* 0xfffff80009057984 */ /* 0x002fe20000000800 */
[----:B------:R-:W-:-:S03]  /*11f0*/  UIADD3 UR4, UPT, UPT, UR4, 0x4, URZ ;  /* 0x0000000404047890 */ /* 0x000fc6000fffe0ff */
[----:B------:R-:W0:Y:S01]  /*1200*/  LDS R8, [R10+-0x100] ;  /* 0xffff00000a087984 */ /* 0x000e220000000800 */
        /* <DEDUP_REMOVED lines=34> */
.L_x_7:
[----:B------:R-:W-:-:S09]  /*1430*/  UISETP.NE.AND UP0, UPT, UR6, URZ, UPT ;  /* 0x000000ff0600728c */ /* 0x000fd2000bf05270 */
[----:B------:R-:W-:Y:S05]  /*1440*/  BRA.U !UP0, `(.L_x_3) ;  /* 0x0000000908407547 */ /* 0x000fea000b800000 */
[C---:B------:R-:W-:Y:S01]  /*1450*/  IMAD R2, R4.reuse, 0x80, R2 ;  /* 0x0000008004027824 */ /* 0x040fe200078e0202 */
[----:B------:R-:W-:Y:S01]  /*1460*/  UIADD3 UR4, UPT, UPT, -UR6, URZ, URZ ;  /* 0x000000ff06047290 */ /* 0x000fe2000fffe1ff */
[----:B------:R-:W-:Y:S02]  /*1470*/  IMAD R3, R4, 0x4, R3 ;  /* 0x0000000404037824 */ /* 0x000fe400078e0203 */
[----:B------:R-:W-:Y:S02]  /*1480*/  VIADD R2, R2, UR5 ;  /* 0x0000000502027c36 */ /* 0x000fe40008000000 */
[----:B------:R-:W-:-:S07]  /*1490*/  VIADD R3, R3, UR8 ;  /* 0x0000000803037c36 */ /* 0x000fce0008000000 */
.L_x_9:
[----:B------:R-:W-:Y:S01]  /*14a0*/  LDS R4, [R3] ;  /* 0x0000000003047984 */ /* 0x000fe20000000800 */
[----:B------:R-:W-:-:S03]  /*14b0*/  UIADD3 UR4, UPT, UPT, UR4, 0x1, URZ ;  /* 0x0000000104047890 */ /* 0x000fc6000fffe0ff */
[----:B-1----:R-:W1:Y:S01]  /*14c0*/  LDS R5, [R2] ;  /* 0x0000000002057984 */ /* 0x002e620000000800 */
[----:B------:R-:W-:-:S03]  /*14d0*/  UISETP.NE.AND UP0, UPT, UR4, URZ, UPT ;  /* 0x000000ff0400728c */ /* 0x000fc6000bf05270 */
[----:B------:R-:W2:Y:S01]  /*14e0*/  LDS R7, [R0] ;  /* 0x0000000000077984 */ /* 0x000ea20000000800 */
[----:B-1----:R-:W-:-:S05]  /*14f0*/  IMAD.IADD R5, R4, 0x1, R5 ;  /* 0x0000000104057824 */ /* 0x002fca00078e0205 */
[----:B--2---:R-:W-:-:S13]  /*1500*/  ISETP.GE.AND P0, PT, R5, R7, PT ;  /* 0x000000070500720c */ /* 0x004fda0003f06270 */
[----:B------:R1:W-:Y:S04]  /*1510*/  @!P0 STS [R0], R5 ;  /* 0x0000000500008388 */ /* 0x0003e80000000800 */
[----:B------:R1:W-:Y:S01]  /*1520*/  @!P0 STS [R6], R5 ;  /* 0x0000000506008388 */ /* 0x0003e20000000800 */
[----:B------:R-:W-:Y:S06]  /*1530*/  BAR.SYNC.DEFER_BLOCKING 0x0 ;  /* 0x0000000000007b1d */ /* 0x000fec0000010000 */
[----:B------:R-:W-:Y:S05]  /*1540*/  BRA.U !UP0, `(.L_x_3) ;  /* 0x0000000908007547 */ /* 0x000fea000b800000 */
[----:B------:R-:W-:Y:S01]  /*1550*/  IADD3 R2, PT, PT, R2, 0x80, RZ ;  /* 0x0000008002027810 */ /* 0x000fe20007ffe0ff */
[----:B------:R-:W-:Y:S01]  /*1560*/  VIADD R3, R3, 0x4 ;  /* 0x0000000403037836 */ /* 0x000fe20000000000 */
[----:B------:R-:W-:Y:S06]  /*1570*/  BRA `(.L_x_9) ;  /* 0xfffffffc00c87947 */ /* 0x000fec000383ffff */
.L_x_0:
        /* <DEDUP_REMOVED lines=8> */
[----:B0-----:R-:W-:Y:S02]  /*1600*/  IADD3 R11, PT, PT, R2, UR5, RZ ;  /* 0x00000005020b7c10 */ /* 0x001fe4000fffe0ff */
[----:B------:R-:W0:Y:S01]  /*1610*/  LDS R8, [R2+UR5] ;  /* 0x0000000502087984 */ /* 0x000e220008000800 */
[----:B------:R-:W-:-:S03]  /*1620*/  UIADD3 UR4, UPT, UPT, -UR7, 0x4, URZ ;  /* 0x0000000407047890 */ /* 0x000fc6000fffe1ff */
[----:B------:R-:W1:Y:S01]  /*1630*/  LDS R10, [R0] ;  /* 0x00000000000a7984 */ /* 0x000e620000000800 */
[----:B------:R-:W-:Y:S01]  /*1640*/  UISETP.NE.AND UP0, UPT, UR4, URZ, UPT ;  /* 0x000000ff0400728c */ /* 0x000fe2000bf05270 */
[----:B0-----:R-:W-:-:S05]  /*1650*/  IMAD.IADD R5, R5, 0x1, R8 ;  /* 0x0000000105057824 */ /* 0x001fca00078e0208 */
[----:B-1----:R-:W-:-:S13]  /*1660*/  ISETP.GE.AND P0, PT, R5, R10, PT ;  /* 0x0000000a0500720c */ /* 0x002fda0003f06270 */
[----:B------:R-:W-:Y:S04]  /*1670*/  @!P0 STS [R0], R5 ;  /* 0x0000000500008388 */ /* 0x000fe80000000800 */
        /* <DEDUP_REMOVED lines=28> */
[----:B------:R1:W-:Y:S04]  /*1840*/  @!P0 STS [R4], R9 ;  /* 0x0000000904008388 */ /* 0x0003e80000000800 */
[----:B------:R1:W-:Y:S01]  /*1850*/  @!P0 STS [R6], R9 ;  /* 0x0000000906008388 */ /* 0x0003e20000000800 */
[----:B------:R-:W-:Y:S06]  /*1860*/  BAR.SYNC.DEFER_BLOCKING 0x0 ;  /* 0x0000000000007b1d */ /* 0x000fec0000010000 */
[----:B------:R-:W-:Y:S05]  /*1870*/  BRA.U !UP0, `(.L_x_10) ;  /* 0x0000000108ac7547 */ /* 0x000fea000b800000 */
[----:B------:R-:W-:Y:S02]  /*1880*/  VIADD R10, R7, 0x18 ;  /* 0x00000018070a7836 */ /* 0x000fe40000000000 */
[----:B------:R-:W-:-:S07]  /*1890*/  VIADD R11, R11, 0x300 ;  /* 0x000003000b0b7836 */ /* 0x000fce0000000000 */
.L_x_11:
[----:B--2---:R-:W-:Y:S01]  /*18a0*/  LDS R7, [R10+-0x8] ;  /* 0xfffff8000a077984 */ /* 0x004fe20000000800 */
[----:B------:R-:W-:-:S03]  /*18b0*/  UIADD3 UR4, UPT, UPT, UR4, 0x4, URZ ;  /* 0x0000000404047890 */ /* 0x000fc6000fffe0ff */
[----:B------:R-:W0:Y:S01]  /*18c0*/  LDS R8, [R11+-0x100] ;  /* 0xffff00000b087984 */ /* 0x000e220000000800 */
[----:B------:R-:W-:-:S03]  /*18d0*/  UISETP.NE.AND UP0, UPT, UR4, URZ, UPT ;  /* 0x000000ff0400728c */ /* 0x000fc6000bf05270 */
[----:B-1----:R-:W1:Y:S01]  /*18e0*/  LDS R9, [R0] ;  /* 0x0000000000097984 */ /* 0x002e620000000800 */
[----:B0-----:R-:W-:-:S05]  /*18f0*/  IMAD.IADD R13, R7, 0x1, R8 ;  /* 0x00000001070d7824 */ /* 0x001fca00078e0208 */
[----:B-1----:R-:W-:-:S13]  /*1900*/  ISETP.GE.AND P0, PT, R13, R9, PT ;  /* 0x000000090d00720c */ /* 0x002fda0003f06270 */
[----:B------:R-:W-:Y:S04]  /*1910*/  @!P0 STS [R0], R13 ;  /* 0x0000000d00008388 */ /* 0x000fe80000000800 */
        /* <DEDUP_REMOVED lines=18> */
[----:B------:R-:W-:Y:S04]  /*1a40*/  @!P0 STS [R4], R13 ;  /* 0x0000000d04008388 */ /* 0x000fe80000000800 */
[----:B------:R-:W-:Y:S01]  /*1a50*/  @!P0 STS [R6], R13 ;  /* 0x0000000d06008388 */ /* 0x000fe20000000800 */
[----:B------:R-:W-:Y:S06]  /*1a60*/  BAR.SYNC.DEFER_BLOCKING 0x0 ;  /* 0x0000000000007b1d */ /* 0x000fec0000010000 */
[----:B------:R0:W-:Y:S04]  /*1a70*/  LDS R7, [R10+0x4] ;  /* 0x000004000a077984 */ /* 0x0001e80000000800 */
[----:B------:R1:W2:Y:S04]  /*1a80*/  LDS R8, [R11+0x80] ;  /* 0x000080000b087984 */ /* 0x0002a80000000800 */
[----:B------:R-:W3:Y:S01]  /*1a90*/  LDS R9, [R0] ;  /* 0x0000000000097984 */ /* 0x000ee20000000800 */
[----:B0-----:R-:W-:-:S02]  /*1aa0*/  VIADD R10, R10, 0x10 ;  /* 0x000000100a0a7836 */ /* 0x001fc40000000000 */
[----:B-1----:R-:W-:Y:S01]  /*1ab0*/  VIADD R11, R11, 0x200 ;  /* 0x000002000b0b7836 */ /* 0x002fe20000000000 */
[----:B--2---:R-:W-:-:S04]  /*1ac0*/  IADD3 R7, PT, PT, R7, R8, RZ ;  /* 0x0000000807077210 */ /* 0x004fc80007ffe0ff */
[----:B---3--:R-:W-:-:S13]  /*1ad0*/  ISETP.GE.AND P0, PT, R7, R9, PT ;  /* 0x000000090700720c */ /* 0x008fda0003f06270 */
[----:B------:R2:W-:Y:S04]  /*1ae0*/  @!P0 STS [R0], R7 ;  /* 0x0000000700008388 */ /* 0x0005e80000000800 */
[----:B------:R2:W-:Y:S04]  /*1af0*/  @!P0 STS [R4], R7 ;  /* 0x0000000704008388 */ /* 0x0005e80000000800 */
[----:B------:R2:W-:Y:S01]  /*1b00*/  @!P0 STS [R6], R7 ;  /* 0x0000000706008388 */ /* 0x0005e20000000800 */
[----:B------:R-:W-:Y:S06]  /*1b10*/  BAR.SYNC.DEFER_BLOCKING 0x0 ;  /* 0x0000000000007b1d */ /* 0x000fec0000010000 */
[----:B------:R-:W-:Y:S05]  /*1b20*/  BRA.U UP0, `(.L_x_11) ;  /* 0xfffffffd005c7547 */ /* 0x000fea000b83ffff */
.L_x_10:
[----:B------:R-:W-:-:S09]  /*1b30*/  UISETP.NE.AND UP0, UPT, UR6, URZ, UPT ;  /* 0x000000ff0600728c */ /* 0x000fd2000bf05270 */
[----:B------:R-:W-:Y:S05]  /*1b40*/  BRA.U !UP0, `(.L_x_3) ;  /* 0x0000000108807547 */ /* 0x000fea000b800000 */
[C---:B------:R-:W-:Y:S01]  /*1b50*/  IMAD R2, R5.reuse, 0x80, R2 ;  /* 0x0000008005027824 */ /* 0x040fe200078e0202 */
[----:B--2---:R-:W-:Y:S01]  /*1b60*/  LDS R7, [R0] ;  /* 0x0000000000077984 */ /* 0x004fe20000000800 */
[----:B------:R-:W-:Y:S01]  /*1b70*/  IMAD R3, R5, 0x4, R3 ;  /* 0x0000000405037824 */ /* 0x000fe200078e0203 */
[----:B------:R-:W-:Y:S02]  /*1b80*/  UIADD3 UR4, UPT, UPT, -UR6, 0x1, URZ ;  /* 0x0000000106047890 */ /* 0x000fe4000fffe1ff */
[----:B------:R2:W-:Y:S02]  /*1b90*/  LDS R8, [R2+UR5] ;  /* 0x0000000502087984 */ /* 0x0005e40008000800 */
[----:B------:R-:W-:Y:S02]  /*1ba0*/  UISETP.NE.AND UP0, UPT, UR4, URZ, UPT ;  /* 0x000000ff0400728c */ /* 0x000fe4000bf05270 */
[----:B------:R3:W4:Y:S01]  /*1bb0*/  LDS R5, [R3+UR8] ;  /* 0x0000000803057984 */ /* 0x0007220008000800 */
[----:B--2---:R-:W-:Y:S01]  /*1bc0*/  VIADD R2, R2, UR5 ;  /* 0x0000000502027c36 */ /* 0x004fe20008000000 */
[----:B---3--:R-:W-:Y:S01]  /*1bd0*/  IADD3 R3, PT, PT, R3, UR8, RZ ;  /* 0x0000000803037c10 */ /* 0x008fe2000fffe0ff */
[----:B----4-:R-:W-:-:S05]  /*1be0*/  IMAD.IADD R5, R5, 0x1, R8 ;  /* 0x0000000105057824 */ /* 0x010fca00078e0208 */
[----:B------:R-:W-:-:S13]  /*1bf0*/  ISETP.GE.AND P0, PT, R5, R7, PT ;  /* 0x000000070500720c */ /* 0x000fda0003f06270 */
[----:B------:R3:W-:Y:S04]  /*1c00*/  @!P0 STS [R0], R5 ;  /* 0x0000000500008388 */ /* 0x0007e80000000800 */
[----:B------:R3:W-:Y:S04]  /*1c10*/  @!P0 STS [R4], R5 ;  /* 0x0000000504008388 */ /* 0x0007e80000000800 */
[----:B------:R3:W-:Y:S01]  /*1c20*/  @!P0 STS [R6], R5 ;  /* 0x0000000506008388 */ /* 0x0007e20000000800 */
[----:B------:R-:W-:Y:S06]  /*1c30*/  BAR.SYNC.DEFER_BLOCKING 0x0 ;  /* 0x0000000000007b1d */ /* 0x000fec0000010000 */
[----:B------:R-:W-:Y:S05]  /*1c40*/  BRA.U !UP0, `(.L_x_3) ;  /* 0x0000000108407547 */ /* 0x000fea000b800000 */
[----:B------:R-:W-:Y:S02]  /*1c50*/  VIADD R7, R2, 0x80 ;  /* 0x0000008002077836 */ /* 0x000fe40000000000 */
[----:B------:R-:W-:-:S07]  /*1c60*/  VIADD R8, R3, 0x4 ;  /* 0x0000000403087836 */ /* 0x000fce0000000000 */
.L_x_12:
[----:B------:R2:W-:Y:S01]  /*1c70*/  LDS R2, [R8] ;  /* 0x0000000008027984 */ /* 0x0005e20000000800 */
[----:B------:R-:W-:-:S03]  /*1c80*/  UIADD3 UR4, UPT, UPT, UR4, 0x1, URZ ;  /* 0x0000000104047890 */ /* 0x000fc6000fffe0ff */
[----:B----4-:R4:W5:Y:S01]  /*1c90*/  LDS R3, [R7] ;  /* 0x0000000007037984 */ /* 0x0109620000000800 */
[----:B------:R-:W-:-:S03]  /*1ca0*/  UISETP.NE.AND UP0, UPT, UR4, URZ, UPT ;  /* 0x000000ff0400728c */ /* 0x000fc6000bf05270 */
[----:B---3--:R-:W3:Y:S01]  /*1cb0*/  LDS R5, [R0] ;  /* 0x0000000000057984 */ /* 0x008ee20000000800 */
[----:B--2---:R-:W-:Y:S02]  /*1cc0*/  VIADD R8, R8, 0x4 ;  /* 0x0000000408087836 */ /* 0x004fe40000000000 */
[----:B----4-:R-:W-:Y:S02]  /*1cd0*/  VIADD R7, R7, 0x80 ;  /* 0x0000008007077836 */ /* 0x010fe40000000000 */
[----:B-----5:R-:W-:-:S05]  /*1ce0*/  IMAD.IADD R3, R2, 0x1, R3 ;  /* 0x0000000102037824 */ /* 0x020fca00078e0203 */
[----:B---3--:R-:W-:-:S13]  /*1cf0*/  ISETP.GE.AND P0, PT, R3, R5, PT ;  /* 0x000000050300720c */ /* 0x008fda0003f06270 */
[----:B------:R4:W-:Y:S04]  /*1d00*/  @!P0 STS [R0], R3 ;  /* 0x0000000300008388 */ /* 0x0009e80000000800 */
[----:B------:R4:W-:Y:S04]  /*1d10*/  @!P0 STS [R4], R3 ;  /* 0x0000000304008388 */ /* 0x0009e80000000800 */
[----:B------:R4:W-:Y:S01]  /*1d20*/  @!P0 STS [R6], R3 ;  /* 0x0000000306008388 */ /* 0x0009e20000000800 */
[----:B------:R-:W-:Y:S06]  /*1d30*/  BAR.SYNC.DEFER_BLOCKING 0x0 ;  /* 0x0000000000007b1d */ /* 0x000fec0000010000 */
[----:B------:R-:W-:Y:S05]  /*1d40*/  BRA.U UP0, `(.L_x_12) ;  /* 0xfffffffd00c87547 */ /* 0x000fea000b83ffff */
.L_x_3:
[----:B----4-:R-:W4:Y:S04]  /*1d50*/  LDS R3, [R0] ;  /* 0x0000000000037984 */ /* 0x010f280000000800 */
[----:B----4-:R-:W-:Y:S01]  /*1d60*/  STG.E desc[UR10][R16.64], R3 ;  /* 0x0000000310007986 */ /* 0x010fe2000c10190a */
[----:B------:R-:W-:Y:S05]  /*1d70*/  EXIT ;  /* 0x000000000000794d */ /* 0x000fea0003800000 */
.L_x_13:
[----:B------:R-:W-:-:S00]  /*1d80*/  BRA `(.L_x_13) ;  /* 0xfffffffc00fc7947 */ /* 0x000fc0000383ffff */
[----:B------:R-:W-:-:S00]  /*1d90*/  NOP ;  /* 0x0000000000007918 */ /* 0x000fc00000000000 */
        /* <DEDUP_REMOVED lines=14> */
.L_x_14:


//--------------------- .nv.shared._Z3calPiiiiiii --------------------------
	.section	.nv.shared._Z3calPiiiiiii,"aw",@nobits
	.sectionflags	@""
	.align	4
.nv.shared._Z3calPiiiiiii:
	.zero		13312


//--------------------- .nv.shared.reserved.0     --------------------------
	.section	.nv.shared.reserved.0,"aw",@nobits
	.weak		__nv_reservedSMEM_offset_0_alias
	.size		__nv_reservedSMEM_offset_0_alias, 0, 64
	.other		__nv_reservedSMEM_offset_0_alias,@"STO_CUDA_RESERVED_SHARED STV_DEFAULT"
__nv_reservedSMEM_offset_0_alias:
	.zero		0
	.zero		64


//--------------------- .nv.constant0._Z3calPiiiiiii --------------------------
	.section	.nv.constant0._Z3calPiiiiiii,"a",@progbits
	.sectionflags	@""
	.align	4
.nv.constant0._Z3calPiiiiiii:
	.zero		928


//--------------------- SYMBOLS --------------------------

	.type		.nv.reservedSmem.offset0,@object
	.size		.nv.reservedSmem.offset0,0x4
	.type		.nv.reservedSmem.cap,@object
	.size		.nv.reservedSmem.cap,0x4
